//
// Generated by NVIDIA NVVM Compiler
//
// Compiler Build ID: CL-36424714
// Cuda compilation tools, release 13.0, V13.0.88
// Based on NVVM 20.0.0
//

.version 9.0
.target sm_100
.address_size 64


.entry _ZN32_GLOBAL__N__bc3d681a_4_k_cu_main14forward_kernelEPfi(
	.param .u64 .ptr .align 1 _ZN32_GLOBAL__N__bc3d681a_4_k_cu_main14forward_kernelEPfi_param_0,
	.param .u32 _ZN32_GLOBAL__N__bc3d681a_4_k_cu_main14forward_kernelEPfi_param_1
)
{
	.reg .pred 	%p<2>;
	.reg .b32 	%r<6>;
	.reg .b32 	%f<3>;
	.reg .b64 	%rd<5>;

	ld.param.u64 	%rd1, [_ZN32_GLOBAL__N__bc3d681a_4_k_cu_main14forward_kernelEPfi_param_0];
	ld.param.u32 	%r2, [_ZN32_GLOBAL__N__bc3d681a_4_k_cu_main14forward_kernelEPfi_param_1];
	mov.u32 	%r3, %ctaid.x;
	mov.u32 	%r4, %ntid.x;
	mov.u32 	%r5, %tid.x;
	mad.lo.s32 	%r1, %r3, %r4, %r5;
	setp.ge.s32 	%p1, %r1, %r2;
	@%p1 bra 	$L__BB0_2;
	cvta.to.global.u64 	%rd2, %rd1;
	mul.wide.s32 	%rd3, %r1, 4;
	add.s64 	%rd4, %rd2, %rd3;
	ld.global.f32 	%f1, [%rd4];
	fma.rn.f32 	%f2, %f1, 0f3F800347, 0f3DCCCCCD;
	st.global.f32 	[%rd4], %f2;
$L__BB0_2:
	ret;

}


// ===== COMPILED SASS (sm_100) =====

	.target	sm_100

	.elftype	@"ET_EXEC"


//--------------------- .note.nv.tkinfo           --------------------------
	.section	.note.nv.tkinfo,"",@"SHT_NOTE"
	.sectionflags	@"SHF_NOTE_NV_TKINFO"
	.tkinfo
        /*0018*/ 	.word	0x00000002
        /*0030*/ 	.string	""
        /*0030*/ 	.string	"ptxas"
        /*0030*/ 	.string	"Cuda compilation tools, release 13.0, V13.0.88"
        /*0030*/ 	.string	"Build cuda_13.0.r13.0/compiler.36424714_0"
        /*0030*/ 	.string	"-arch sm_100 -m 64 "



//--------------------- .note.nv.cuinfo           --------------------------
	.section	.note.nv.cuinfo,"",@"SHT_NOTE"
	.sectionflags	@"SHF_NOTE_NV_CUINFO"
        /*0018*/ 	.short	0x0002
        /*001a*/ 	.short	0x0064
        /*001c*/ 	.short	0x0082
	.zero		2


//--------------------- .nv.info                  --------------------------
	.section	.nv.info,"",@"SHT_CUDA_INFO"
	.align	4


	//----- nvinfo : EIATTR_REGCOUNT
	.align		4
        /*0000*/ 	.byte	0x04, 0x2f
        /*0002*/ 	.short	(.L_1 - .L_0)
	.align		4
.L_0:
        /*0004*/ 	.word	index@(_ZN32_GLOBAL__N__bc3d681a_4_k_cu_main14forward_kernelEPfi)
        /*0008*/ 	.word	0x00000008


	//----- nvinfo : EIATTR_FRAME_SIZE
	.align		4
.L_1:
        /*000c*/ 	.byte	0x04, 0x11
        /*000e*/ 	.short	(.L_3 - .L_2)
	.align		4
.L_2:
        /*0010*/ 	.word	index@(_ZN32_GLOBAL__N__bc3d681a_4_k_cu_main14forward_kernelEPfi)
        /*0014*/ 	.word	0x00000000


	//----- nvinfo : EIATTR_MIN_STACK_SIZE
	.align		4
.L_3:
        /*0018*/ 	.byte	0x04, 0x12
        /*001a*/ 	.short	(.L_5 - .L_4)
	.align		4
.L_4:
        /*001c*/ 	.word	index@(_ZN32_GLOBAL__N__bc3d681a_4_k_cu_main14forward_kernelEPfi)
        /*0020*/ 	.word	0x00000000
.L_5:


//--------------------- .nv.compat                --------------------------
	.section	.nv.compat,"",@"SHT_CUDA_COMPAT_INFO"
	.align	4
        /*0000*/ 	.byte	0x02, 0x09, 0x00, 0x00, 0x02, 0x02, 0x01, 0x00, 0x02, 0x05, 0x05, 0x00, 0x03, 0x07, 0x01, 0x01
        /*0010*/ 	.byte	0x02, 0x03, 0x00, 0x00, 0x02, 0x06, 0x01, 0x00, 0x04, 0x0b, 0x08, 0x00, 0x09, 0x00, 0x00, 0x00
        /*0020*/ 	.byte	0x00, 0x00, 0x00, 0x00


//--------------------- .nv.info._ZN32_GLOBAL__N__bc3d681a_4_k_cu_main14forward_kernelEPfi --------------------------
	.section	.nv.info._ZN32_GLOBAL__N__bc3d681a_4_k_cu_main14forward_kernelEPfi,"",@"SHT_CUDA_INFO"
	.sectionflags	@""
	.align	4


	//----- nvinfo : EIATTR_CUDA_API_VERSION
	.align		4
        /*0000*/ 	.byte	0x04, 0x37
        /*0002*/ 	.short	(.L_7 - .L_6)
.L_6:
        /*0004*/ 	.word	0x00000082


	//----- nvinfo : EIATTR_KPARAM_INFO
	.align		4
.L_7:
        /*0008*/ 	.byte	0x04, 0x17
        /*000a*/ 	.short	(.L_9 - .L_8)
.L_8:
        /*000c*/ 	.word	0x00000000
        /*0010*/ 	.short	0x0001
        /*0012*/ 	.short	0x0008
        /*0014*/ 	.byte	0x00, 0xf0, 0x11, 0x00


	//----- nvinfo : EIATTR_KPARAM_INFO
	.align		4
.L_9:
        /*0018*/ 	.byte	0x04, 0x17
        /*001a*/ 	.short	(.L_11 - .L_10)
.L_10:
        /*001c*/ 	.word	0x00000000
        /*0020*/ 	.short	0x0000
        /*0022*/ 	.short	0x0000
        /*0024*/ 	.byte	0x00, 0xf5, 0x21, 0x00


	//----- nvinfo : EIATTR_SPARSE_MMA_MASK
	.align		4
.L_11:
        /*0028*/ 	.byte	0x03, 0x50
        /*002a*/ 	.short	0x0000


	//----- nvinfo : EIATTR_MAXREG_COUNT
	.align		4
        /*002c*/ 	.byte	0x03, 0x1b
        /*002e*/ 	.short	0x00ff


	//----- nvinfo : EIATTR_MERCURY_ISA_VERSION
	.align		4
        /*0030*/ 	.byte	0x03, 0x5f
        /*0032*/ 	.short	0x0101


	//----- nvinfo : EIATTR_VRC_CTA_INIT_COUNT
	.align		4
        /*0034*/ 	.byte	0x02, 0x4a
	.zero		1
	.zero		1


	//----- nvinfo : EIATTR_EXIT_INSTR_OFFSETS
	.align		4
        /*0038*/ 	.byte	0x04, 0x1c
        /*003a*/ 	.short	(.L_13 - .L_12)


	//   ....[0]....
.L_12:
        /*003c*/ 	.word	0x00000070


	//   ....[1]....
        /*0040*/ 	.word	0x000000f0


	//----- nvinfo : EIATTR_CBANK_PARAM_SIZE
	.align		4
.L_13:
        /*0044*/ 	.byte	0x03, 0x19
        /*0046*/ 	.short	0x000c


	//----- nvinfo : EIATTR_PARAM_CBANK
	.align		4
        /*0048*/ 	.byte	0x04, 0x0a
        /*004a*/ 	.short	(.L_15 - .L_14)
	.align		4
.L_14:
        /*004c*/ 	.word	index@(.nv.constant0._ZN32_GLOBAL__N__bc3d681a_4_k_cu_main14forward_kernelEPfi)
        /*0050*/ 	.short	0x0380
        /*0052*/ 	.short	0x000c


	//----- nvinfo : EIATTR_SW_WAR
	.align		4
.L_15:
        /*0054*/ 	.byte	0x04, 0x36
        /*0056*/ 	.short	(.L_17 - .L_16)
.L_16:
        /*0058*/ 	.word	0x00000008
.L_17:


//--------------------- .nv.callgraph             --------------------------
	.section	.nv.callgraph,"",@"SHT_CUDA_CALLGRAPH"
	.align	4
	.sectionentsize	8
	.align		4
        /*0000*/ 	.word	0x00000000
	.align		4
        /*0004*/ 	.word	0xffffffff
	.align		4
        /*0008*/ 	.word	0x00000000
	.align		4
        /*000c*/ 	.word	0xfffffffe
	.align		4
        /*0010*/ 	.word	0x00000000
	.align		4
        /*0014*/ 	.word	0xfffffffd
	.align		4
        /*0018*/ 	.word	0x00000000
	.align		4
        /*001c*/ 	.word	0xfffffffc


//--------------------- .text._ZN32_GLOBAL__N__bc3d681a_4_k_cu_main14forward_kernelEPfi --------------------------
	.section	.text._ZN32_GLOBAL__N__bc3d681a_4_k_cu_main14forward_kernelEPfi,"ax",@progbits
	.align	128
.text._ZN32_GLOBAL__N__bc3d681a_4_k_cu_main14forward_kernelEPfi:
        .type           _ZN32_GLOBAL__N__bc3d681a_4_k_cu_main14forward_kernelEPfi,@function
        .size           _ZN32_GLOBAL__N__bc3d681a_4_k_cu_main14forward_kernelEPfi,(.L_x_1 - _ZN32_GLOBAL__N__bc3d681a_4_k_cu_main14forward_kernelEPfi)
        .other          _ZN32_GLOBAL__N__bc3d681a_4_k_cu_main14forward_kernelEPfi,@"STO_CUDA_ENTRY STV_DEFAULT"
_ZN32_GLOBAL__N__bc3d681a_4_k_cu_main14forward_kernelEPfi:
[----:B------:R-:W-:Y:S01]  /*0000*/  LDC R1, c[0x0][0x37c] ;  /* 0x0000df00ff017b82 */ /* 0x000fe20000000800 */
[----:B------:R-:W0:Y:S07]  /*0010*/  S2R R0, SR_TID.X ;  /* 0x0000000000007919 */ /* 0x000e2e0000002100 */
[----:B------:R-:W0:Y:S01]  /*0020*/  S2UR UR4, SR_CTAID.X ;  /* 0x00000000000479c3 */ /* 0x000e220000002500 */
[----:B------:R-:W1:Y:S07]  /*0030*/  LDCU UR5, c[0x0][0x388] ;  /* 0x00007100ff0577ac */ /* 0x000e6e0008000800 */
[----:B------:R-:W0:Y:S02]  /*0040*/  LDC R5, c[0x0][0x360] ;  /* 0x0000d800ff057b82 */ /* 0x000e240000000800 */
[----:B0-----:R-:W-:-:S05]  /*0050*/  IMAD R5, R5, UR4, R0 ;  /* 0x0000000405057c24 */ /* 0x001fca000f8e0200 */
[----:B-1----:R-:W-:-:S13]  /*0060*/  ISETP.GE.AND P0, PT, R5, UR5, PT ;  /* 0x0000000505007c0c */ /* 0x002fda000bf06270 */
[----:B------:R-:W-:Y:S05]  /*0070*/  @P0 EXIT ;  /* 0x000000000000094d */ /* 0x000fea0003800000 */
[----:B------:R-:W0:Y:S01]  /*0080*/  LDC.64 R2, c[0x0][0x380] ;  /* 0x0000e000ff027b82 */ /* 0x000e220000000a00 */
[----:B------:R-:W1:Y:S01]  /*0090*/  LDCU.64 UR4, c[0x0][0x358] ;  /* 0x00006b00ff0477ac */ /* 0x000e620008000a00 */
[----:B0-----:R-:W-:-:S05]  /*00a0*/  IMAD.WIDE R2, R5, 0x4, R2 ;  /* 0x0000000405027825 */ /* 0x001fca00078e0202 */
[----:B-1----:R-:W2:Y:S01]  /*00b0*/  LDG.E R0, desc[UR4][R2.64] ;  /* 0x0000000402007981 */ /* 0x002ea2000c1e1900 */
[----:B------:R-:W-:-:S05]  /*00c0*/  HFMA2 R5, -RZ, RZ, 1.875, 5.0008296966552734375e-05 ;  /* 0x3f800347ff057431 */ /* 0x000fca00000001ff */
[----:B--2---:R-:W-:-:S05]  /*00d0*/  FFMA R5, R0, R5, 0.10000000149011611938 ;  /* 0x3dcccccd00057423 */ /* 0x004fca0000000005 */
[----:B------:R-:W-:Y:S01]  /*00e0*/  STG.E desc[UR4][R2.64], R5 ;  /* 0x0000000502007986 */ /* 0x000fe2000c101904 */
[----:B------:R-:W-:Y:S05]  /*00f0*/  EXIT ;  /* 0x000000000000794d */ /* 0x000fea0003800000 */
.L_x_0:
[----:B------:R-:W-:-:S00]  /*0100*/  BRA `(.L_x_0) ;  /* 0xfffffffc00fc7947 */ /* 0x000fc0000383ffff */
[----:B------:R-:W-:-:S00]  /*0110*/  NOP ;  /* 0x0000000000007918 */ /* 0x000fc00000000000 */
        /* <DEDUP_REMOVED lines=14> */
.L_x_1:


//--------------------- .nv.shared.reserved.0     --------------------------
	.section	.nv.shared.reserved.0,"aw",@nobits
	.weak		__nv_reservedSMEM_offset_0_alias
	.size		__nv_reservedSMEM_offset_0_alias, 0, 64
	.other		__nv_reservedSMEM_offset_0_alias,@"STO_CUDA_RESERVED_SHARED STV_DEFAULT"
__nv_reservedSMEM_offset_0_alias:
	.zero		0
	.zero		64


//--------------------- .nv.constant0._ZN32_GLOBAL__N__bc3d681a_4_k_cu_main14forward_kernelEPfi --------------------------
	.section	.nv.constant0._ZN32_GLOBAL__N__bc3d681a_4_k_cu_main14forward_kernelEPfi,"a",@progbits
	.sectionflags	@""
	.align	4
.nv.constant0._ZN32_GLOBAL__N__bc3d681a_4_k_cu_main14forward_kernelEPfi:
	.zero		908


//--------------------- SYMBOLS --------------------------

	.type		.nv.reservedSmem.offset0,@object
	.size		.nv.reservedSmem.offset0,0x4
